//
// Generated by NVIDIA NVVM Compiler
//
// Compiler Build ID: CL-36424714
// Cuda compilation tools, release 13.0, V13.0.88
// Based on NVVM 20.0.0
//

.version 9.0
.target sm_100
.address_size 64

	// .globl	_Z16adjustBrightnessPhiif

.visible .entry _Z16adjustBrightnessPhiif(
	.param .u64 .ptr .align 1 _Z16adjustBrightnessPhiif_param_0,
	.param .u32 _Z16adjustBrightnessPhiif_param_1,
	.param .u32 _Z16adjustBrightnessPhiif_param_2,
	.param .f32 _Z16adjustBrightnessPhiif_param_3
)
{
	.reg .pred 	%p<6>;
	.reg .b16 	%rs<2>;
	.reg .b32 	%r<15>;
	.reg .b32 	%f<6>;
	.reg .b64 	%rd<5>;

	ld.param.u64 	%rd1, [_Z16adjustBrightnessPhiif_param_0];
	ld.param.u32 	%r3, [_Z16adjustBrightnessPhiif_param_1];
	ld.param.u32 	%r4, [_Z16adjustBrightnessPhiif_param_2];
	ld.param.f32 	%f1, [_Z16adjustBrightnessPhiif_param_3];
	mov.u32 	%r6, %ctaid.x;
	mov.u32 	%r7, %ntid.x;
	mov.u32 	%r8, %tid.x;
	mad.lo.s32 	%r1, %r6, %r7, %r8;
	mov.u32 	%r9, %ctaid.y;
	mov.u32 	%r10, %ntid.y;
	mov.u32 	%r11, %tid.y;
	mad.lo.s32 	%r12, %r9, %r10, %r11;
	setp.ge.s32 	%p1, %r1, %r3;
	setp.ge.s32 	%p2, %r12, %r4;
	or.pred  	%p3, %p1, %p2;
	@%p3 bra 	$L__BB0_2;
	cvta.to.global.u64 	%rd2, %rd1;
	mad.lo.s32 	%r13, %r3, %r12, %r1;
	cvt.s64.s32 	%rd3, %r13;
	add.s64 	%rd4, %rd2, %rd3;
	ld.global.u8 	%rs1, [%rd4];
	cvt.rn.f32.u16 	%f2, %rs1;
	add.f32 	%f3, %f1, %f2;
	setp.lt.f32 	%p4, %f3, 0f00000000;
	setp.gt.f32 	%p5, %f3, 0f437F0000;
	selp.f32 	%f4, 0f437F0000, %f3, %p5;
	selp.f32 	%f5, 0f00000000, %f4, %p4;
	cvt.rzi.u32.f32 	%r14, %f5;
	st.global.u8 	[%rd4], %r14;
$L__BB0_2:
	ret;

}


// ===== COMPILED SASS (sm_100) =====

	.target	sm_100

	.elftype	@"ET_EXEC"


//--------------------- .note.nv.tkinfo           --------------------------
	.section	.note.nv.tkinfo,"",@"SHT_NOTE"
	.sectionflags	@"SHF_NOTE_NV_TKINFO"
	.tkinfo
        /*0018*/ 	.word	0x00000002
        /*0030*/ 	.string	""
        /*0030*/ 	.string	"ptxas"
        /*0030*/ 	.string	"Cuda compilation tools, release 13.0, V13.0.88"
        /*0030*/ 	.string	"Build cuda_13.0.r13.0/compiler.36424714_0"
        /*0030*/ 	.string	"-arch sm_100 -m 64 "



//--------------------- .note.nv.cuinfo           --------------------------
	.section	.note.nv.cuinfo,"",@"SHT_NOTE"
	.sectionflags	@"SHF_NOTE_NV_CUINFO"
        /*0018*/ 	.short	0x0002
        /*001a*/ 	.short	0x0064
        /*001c*/ 	.short	0x0082
	.zero		2


//--------------------- .nv.info                  --------------------------
	.section	.nv.info,"",@"SHT_CUDA_INFO"
	.align	4


	//----- nvinfo : EIATTR_REGCOUNT
	.align		4
        /*0000*/ 	.byte	0x04, 0x2f
        /*0002*/ 	.short	(.L_1 - .L_0)
	.align		4
.L_0:
        /*0004*/ 	.word	index@(_Z16adjustBrightnessPhiif)
        /*0008*/ 	.word	0x00000008


	//----- nvinfo : EIATTR_FRAME_SIZE
	.align		4
.L_1:
        /*000c*/ 	.byte	0x04, 0x11
        /*000e*/ 	.short	(.L_3 - .L_2)
	.align		4
.L_2:
        /*0010*/ 	.word	index@(_Z16adjustBrightnessPhiif)
        /*0014*/ 	.word	0x00000000


	//----- nvinfo : EIATTR_MIN_STACK_SIZE
	.align		4
.L_3:
        /*0018*/ 	.byte	0x04, 0x12
        /*001a*/ 	.short	(.L_5 - .L_4)
	.align		4
.L_4:
        /*001c*/ 	.word	index@(_Z16adjustBrightnessPhiif)
        /*0020*/ 	.word	0x00000000
.L_5:


//--------------------- .nv.compat                --------------------------
	.section	.nv.compat,"",@"SHT_CUDA_COMPAT_INFO"
	.align	4
        /*0000*/ 	.byte	0x02, 0x09, 0x00, 0x00, 0x02, 0x02, 0x01, 0x00, 0x02, 0x05, 0x05, 0x00, 0x03, 0x07, 0x01, 0x01
        /*0010*/ 	.byte	0x02, 0x03, 0x00, 0x00, 0x02, 0x06, 0x01, 0x00, 0x04, 0x0b, 0x08, 0x00, 0x09, 0x00, 0x00, 0x00
        /*0020*/ 	.byte	0x00, 0x00, 0x00, 0x00


//--------------------- .nv.info._Z16adjustBrightnessPhiif --------------------------
	.section	.nv.info._Z16adjustBrightnessPhiif,"",@"SHT_CUDA_INFO"
	.sectionflags	@""
	.align	4


	//----- nvinfo : EIATTR_CUDA_API_VERSION
	.align		4
        /*0000*/ 	.byte	0x04, 0x37
        /*0002*/ 	.short	(.L_7 - .L_6)
.L_6:
        /*0004*/ 	.word	0x00000082


	//----- nvinfo : EIATTR_KPARAM_INFO
	.align		4
.L_7:
        /*0008*/ 	.byte	0x04, 0x17
        /*000a*/ 	.short	(.L_9 - .L_8)
.L_8:
        /*000c*/ 	.word	0x00000000
        /*0010*/ 	.short	0x0003
        /*0012*/ 	.short	0x0010
        /*0014*/ 	.byte	0x00, 0xf0, 0x11, 0x00


	//----- nvinfo : EIATTR_KPARAM_INFO
	.align		4
.L_9:
        /*0018*/ 	.byte	0x04, 0x17
        /*001a*/ 	.short	(.L_11 - .L_10)
.L_10:
        /*001c*/ 	.word	0x00000000
        /*0020*/ 	.short	0x0002
        /*0022*/ 	.short	0x000c
        /*0024*/ 	.byte	0x00, 0xf0, 0x11, 0x00


	//----- nvinfo : EIATTR_KPARAM_INFO
	.align		4
.L_11:
        /*0028*/ 	.byte	0x04, 0x17
        /*002a*/ 	.short	(.L_13 - .L_12)
.L_12:
        /*002c*/ 	.word	0x00000000
        /*0030*/ 	.short	0x0001
        /*0032*/ 	.short	0x0008
        /*0034*/ 	.byte	0x00, 0xf0, 0x11, 0x00


	//----- nvinfo : EIATTR_KPARAM_INFO
	.align		4
.L_13:
        /*0038*/ 	.byte	0x04, 0x17
        /*003a*/ 	.short	(.L_15 - .L_14)
.L_14:
        /*003c*/ 	.word	0x00000000
        /*0040*/ 	.short	0x0000
        /*0042*/ 	.short	0x0000
        /*0044*/ 	.byte	0x00, 0xf5, 0x21, 0x00


	//----- nvinfo : EIATTR_SPARSE_MMA_MASK
	.align		4
.L_15:
        /*0048*/ 	.byte	0x03, 0x50
        /*004a*/ 	.short	0x0000


	//----- nvinfo : EIATTR_MAXREG_COUNT
	.align		4
        /*004c*/ 	.byte	0x03, 0x1b
        /*004e*/ 	.short	0x00ff


	//----- nvinfo : EIATTR_MERCURY_ISA_VERSION
	.align		4
        /*0050*/ 	.byte	0x03, 0x5f
        /*0052*/ 	.short	0x0101


	//----- nvinfo : EIATTR_VRC_CTA_INIT_COUNT
	.align		4
        /*0054*/ 	.byte	0x02, 0x4a
	.zero		1
	.zero		1


	//----- nvinfo : EIATTR_EXIT_INSTR_OFFSETS
	.align		4
        /*0058*/ 	.byte	0x04, 0x1c
        /*005a*/ 	.short	(.L_17 - .L_16)


	//   ....[0]....
.L_16:
        /*005c*/ 	.word	0x000000c0


	//   ....[1]....
        /*0060*/ 	.word	0x000001b0


	//----- nvinfo : EIATTR_CBANK_PARAM_SIZE
	.align		4
.L_17:
        /*0064*/ 	.byte	0x03, 0x19
        /*0066*/ 	.short	0x0014


	//----- nvinfo : EIATTR_PARAM_CBANK
	.align		4
        /*0068*/ 	.byte	0x04, 0x0a
        /*006a*/ 	.short	(.L_19 - .L_18)
	.align		4
.L_18:
        /*006c*/ 	.word	index@(.nv.constant0._Z16adjustBrightnessPhiif)
        /*0070*/ 	.short	0x0380
        /*0072*/ 	.short	0x0014


	//----- nvinfo : EIATTR_SW_WAR
	.align		4
.L_19:
        /*0074*/ 	.byte	0x04, 0x36
        /*0076*/ 	.short	(.L_21 - .L_20)
.L_20:
        /*0078*/ 	.word	0x00000008
.L_21:


//--------------------- .nv.callgraph             --------------------------
	.section	.nv.callgraph,"",@"SHT_CUDA_CALLGRAPH"
	.align	4
	.sectionentsize	8
	.align		4
        /*0000*/ 	.word	0x00000000
	.align		4
        /*0004*/ 	.word	0xffffffff
	.align		4
        /*0008*/ 	.word	0x00000000
	.align		4
        /*000c*/ 	.word	0xfffffffe
	.align		4
        /*0010*/ 	.word	0x00000000
	.align		4
        /*0014*/ 	.word	0xfffffffd
	.align		4
        /*0018*/ 	.word	0x00000000
	.align		4
        /*001c*/ 	.word	0xfffffffc


//--------------------- .text._Z16adjustBrightnessPhiif --------------------------
	.section	.text._Z16adjustBrightnessPhiif,"ax",@progbits
	.align	128
        .global         _Z16adjustBrightnessPhiif
        .type           _Z16adjustBrightnessPhiif,@function
        .size           _Z16adjustBrightnessPhiif,(.L_x_1 - _Z16adjustBrightnessPhiif)
        .other          _Z16adjustBrightnessPhiif,@"STO_CUDA_ENTRY STV_DEFAULT"
_Z16adjustBrightnessPhiif:
.text._Z16adjustBrightnessPhiif:
[----:B------:R-:W-:Y:S01]  /*0000*/  LDC R1, c[0x0][0x37c] ;  /* 0x0000df00ff017b82 */ /* 0x000fe20000000800 */
[----:B------:R-:W0:Y:S07]  /*0010*/  S2R R2, SR_TID.Y ;  /* 0x0000000000027919 */ /* 0x000e2e0000002200 */
[----:B------:R-:W1:Y:S01]  /*0020*/  LDC R0, c[0x0][0x360] ;  /* 0x0000d800ff007b82 */ /* 0x000e620000000800 */
[----:B------:R-:W2:Y:S01]  /*0030*/  LDCU.64 UR6, c[0x0][0x388] ;  /* 0x00007100ff0677ac */ /* 0x000ea20008000a00 */
[----:B------:R-:W1:Y:S06]  /*0040*/  S2R R5, SR_TID.X ;  /* 0x0000000000057919 */ /* 0x000e6c0000002100 */
[----:B------:R-:W0:Y:S08]  /*0050*/  S2UR UR5, SR_CTAID.Y ;  /* 0x00000000000579c3 */ /* 0x000e300000002600 */
[----:B------:R-:W0:Y:S08]  /*0060*/  LDC R3, c[0x0][0x364] ;  /* 0x0000d900ff037b82 */ /* 0x000e300000000800 */
[----:B------:R-:W1:Y:S01]  /*0070*/  S2UR UR4, SR_CTAID.X ;  /* 0x00000000000479c3 */ /* 0x000e620000002500 */
[----:B0-----:R-:W-:-:S05]  /*0080*/  IMAD R3, R3, UR5, R2 ;  /* 0x0000000503037c24 */ /* 0x001fca000f8e0202 */
[----:B--2---:R-:W-:Y:S01]  /*0090*/  ISETP.GE.AND P0, PT, R3, UR7, PT ;  /* 0x0000000703007c0c */ /* 0x004fe2000bf06270 */
[----:B-1----:R-:W-:-:S05]  /*00a0*/  IMAD R0, R0, UR4, R5 ;  /* 0x0000000400007c24 */ /* 0x002fca000f8e0205 */
[----:B------:R-:W-:-:S13]  /*00b0*/  ISETP.GE.OR P0, PT, R0, UR6, P0 ;  /* 0x0000000600007c0c */ /* 0x000fda0008706670 */
[----:B------:R-:W-:Y:S05]  /*00c0*/  @P0 EXIT ;  /* 0x000000000000094d */ /* 0x000fea0003800000 */
[----:B------:R-:W0:Y:S01]  /*00d0*/  LDCU.64 UR8, c[0x0][0x380] ;  /* 0x00007000ff0877ac */ /* 0x000e220008000a00 */
[----:B------:R-:W-:Y:S01]  /*00e0*/  IMAD R0, R3, UR6, R0 ;  /* 0x0000000603007c24 */ /* 0x000fe2000f8e0200 */
[----:B------:R-:W1:Y:S01]  /*00f0*/  LDCU.64 UR4, c[0x0][0x358] ;  /* 0x00006b00ff0477ac */ /* 0x000e620008000a00 */
[----:B------:R-:W2:Y:S03]  /*0100*/  LDCU UR7, c[0x0][0x390] ;  /* 0x00007200ff0777ac */ /* 0x000ea60008000800 */
[----:B0-----:R-:W-:-:S04]  /*0110*/  IADD3 R2, P0, PT, R0, UR8, RZ ;  /* 0x0000000800027c10 */ /* 0x001fc8000ff1e0ff */
[----:B------:R-:W-:-:S05]  /*0120*/  LEA.HI.X.SX32 R3, R0, UR9, 0x1, P0 ;  /* 0x0000000900037c11 */ /* 0x000fca00080f0eff */
[----:B-1----:R-:W3:Y:S02]  /*0130*/  LDG.E.U8 R0, desc[UR4][R2.64] ;  /* 0x0000000402007981 */ /* 0x002ee4000c1e1100 */
[----:B---3--:R-:W-:-:S04]  /*0140*/  I2FP.F32.U32 R0, R0 ;  /* 0x0000000000007245 */ /* 0x008fc80000201000 */
[C---:B--2---:R-:W-:Y:S01]  /*0150*/  FSETP.GEU.AND P0, PT, R0.reuse, -UR7, PT ;  /* 0x8000000700007c0b */ /* 0x044fe2000bf0e000 */
[----:B------:R-:W-:-:S05]  /*0160*/  FADD R4, R0, UR7 ;  /* 0x0000000700047e21 */ /* 0x000fca0008000000 */
[----:B------:R-:W-:-:S04]  /*0170*/  FMNMX.NAN R4, R4, 255, PT ;  /* 0x437f000004047809 */ /* 0x000fc80003820000 */
[----:B------:R-:W-:-:S04]  /*0180*/  FSEL R4, R4, RZ, P0 ;  /* 0x000000ff04047208 */ /* 0x000fc80000000000 */
[----:B------:R-:W0:Y:S02]  /*0190*/  F2I.U32.TRUNC.NTZ R5, R4 ;  /* 0x0000000400057305 */ /* 0x000e24000020f000 */
[----:B0-----:R-:W-:Y:S01]  /*01a0*/  STG.E.U8 desc[UR4][R2.64], R5 ;  /* 0x0000000502007986 */ /* 0x001fe2000c101104 */
[----:B------:R-:W-:Y:S05]  /*01b0*/  EXIT ;  /* 0x000000000000794d */ /* 0x000fea0003800000 */
.L_x_0:
[----:B------:R-:W-:-:S00]  /*01c0*/  BRA `(.L_x_0) ;  /* 0xfffffffc00fc7947 */ /* 0x000fc0000383ffff */
[----:B------:R-:W-:-:S00]  /*01d0*/  NOP ;  /* 0x0000000000007918 */ /* 0x000fc00000000000 */
        /* <DEDUP_REMOVED lines=10> */
.L_x_1:


//--------------------- .nv.shared.reserved.0     --------------------------
	.section	.nv.shared.reserved.0,"aw",@nobits
	.weak		__nv_reservedSMEM_offset_0_alias
	.size		__nv_reservedSMEM_offset_0_alias, 0, 64
	.other		__nv_reservedSMEM_offset_0_alias,@"STO_CUDA_RESERVED_SHARED STV_DEFAULT"
__nv_reservedSMEM_offset_0_alias:
	.zero		0
	.zero		64


//--------------------- .nv.constant0._Z16adjustBrightnessPhiif --------------------------
	.section	.nv.constant0._Z16adjustBrightnessPhiif,"a",@progbits
	.sectionflags	@""
	.align	4
.nv.constant0._Z16adjustBrightnessPhiif:
	.zero		916


//--------------------- SYMBOLS --------------------------

	.type		.nv.reservedSmem.offset0,@object
	.size		.nv.reservedSmem.offset0,0x4
